//
// Generated by NVIDIA NVVM Compiler
//
// Compiler Build ID: CL-36424714
// Cuda compilation tools, release 13.0, V13.0.88
// Based on NVVM 20.0.0
//

.version 9.0
.target sm_100
.address_size 64

	// .globl	_Z6filterPKfPfiS0_S0_S1_i

.visible .entry _Z6filterPKfPfiS0_S0_S1_i(
	.param .u64 .ptr .align 1 _Z6filterPKfPfiS0_S0_S1_i_param_0,
	.param .u64 .ptr .align 1 _Z6filterPKfPfiS0_S0_S1_i_param_1,
	.param .u32 _Z6filterPKfPfiS0_S0_S1_i_param_2,
	.param .u64 .ptr .align 1 _Z6filterPKfPfiS0_S0_S1_i_param_3,
	.param .u64 .ptr .align 1 _Z6filterPKfPfiS0_S0_S1_i_param_4,
	.param .u64 .ptr .align 1 _Z6filterPKfPfiS0_S0_S1_i_param_5,
	.param .u32 _Z6filterPKfPfiS0_S0_S1_i_param_6
)
{
	.reg .pred 	%p<11>;
	.reg .b32 	%r<26>;
	.reg .b32 	%f<125>;
	.reg .b64 	%rd<38>;

	ld.param.u64 	%rd15, [_Z6filterPKfPfiS0_S0_S1_i_param_0];
	ld.param.u64 	%rd16, [_Z6filterPKfPfiS0_S0_S1_i_param_1];
	ld.param.u32 	%r15, [_Z6filterPKfPfiS0_S0_S1_i_param_2];
	ld.param.u64 	%rd17, [_Z6filterPKfPfiS0_S0_S1_i_param_3];
	ld.param.u64 	%rd18, [_Z6filterPKfPfiS0_S0_S1_i_param_4];
	ld.param.u64 	%rd19, [_Z6filterPKfPfiS0_S0_S1_i_param_5];
	ld.param.u32 	%r14, [_Z6filterPKfPfiS0_S0_S1_i_param_6];
	cvta.to.global.u64 	%rd1, %rd18;
	cvta.to.global.u64 	%rd2, %rd19;
	cvta.to.global.u64 	%rd3, %rd17;
	mov.u32 	%r16, %ntid.x;
	mov.u32 	%r17, %ctaid.x;
	mov.u32 	%r18, %tid.x;
	mad.lo.s32 	%r1, %r16, %r17, %r18;
	setp.ge.s32 	%p1, %r1, %r15;
	@%p1 bra 	$L__BB0_13;
	cvta.to.global.u64 	%rd20, %rd15;
	cvta.to.global.u64 	%rd21, %rd16;
	mul.wide.s32 	%rd22, %r1, 4;
	add.s64 	%rd4, %rd20, %rd22;
	ld.global.f32 	%f1, [%rd4];
	ld.global.f32 	%f2, [%rd3];
	ld.global.f32 	%f3, [%rd2];
	fma.rn.f32 	%f4, %f1, %f2, %f3;
	add.s64 	%rd5, %rd21, %rd22;
	st.global.f32 	[%rd5], %f4;
	add.s32 	%r2, %r14, -1;
	setp.lt.s32 	%p2, %r14, 2;
	@%p2 bra 	$L__BB0_13;
	add.s32 	%r20, %r14, -2;
	and.b32  	%r3, %r2, 7;
	setp.lt.u32 	%p3, %r20, 7;
	mov.b32 	%r24, 0;
	@%p3 bra 	$L__BB0_5;
	and.b32  	%r24, %r2, -8;
	neg.s32 	%r22, %r24;
	add.s64 	%rd37, %rd2, 16;
	add.s64 	%rd36, %rd1, 16;
	add.s64 	%rd35, %rd3, 16;
$L__BB0_4:
	.pragma "nounroll";
	ld.global.f32 	%f5, [%rd37+-12];
	ld.global.f32 	%f6, [%rd35+-16];
	ld.global.f32 	%f7, [%rd4];
	fma.rn.f32 	%f8, %f6, %f7, %f5;
	ld.global.f32 	%f9, [%rd36+-16];
	ld.global.f32 	%f10, [%rd5];
	mul.f32 	%f11, %f9, %f10;
	sub.f32 	%f12, %f8, %f11;
	st.global.f32 	[%rd37+-16], %f12;
	ld.global.f32 	%f13, [%rd37+-8];
	ld.global.f32 	%f14, [%rd35+-12];
	ld.global.f32 	%f15, [%rd4];
	fma.rn.f32 	%f16, %f14, %f15, %f13;
	ld.global.f32 	%f17, [%rd36+-12];
	ld.global.f32 	%f18, [%rd5];
	mul.f32 	%f19, %f17, %f18;
	sub.f32 	%f20, %f16, %f19;
	st.global.f32 	[%rd37+-12], %f20;
	ld.global.f32 	%f21, [%rd37+-4];
	ld.global.f32 	%f22, [%rd35+-8];
	ld.global.f32 	%f23, [%rd4];
	fma.rn.f32 	%f24, %f22, %f23, %f21;
	ld.global.f32 	%f25, [%rd36+-8];
	ld.global.f32 	%f26, [%rd5];
	mul.f32 	%f27, %f25, %f26;
	sub.f32 	%f28, %f24, %f27;
	st.global.f32 	[%rd37+-8], %f28;
	ld.global.f32 	%f29, [%rd37];
	ld.global.f32 	%f30, [%rd35+-4];
	ld.global.f32 	%f31, [%rd4];
	fma.rn.f32 	%f32, %f30, %f31, %f29;
	ld.global.f32 	%f33, [%rd36+-4];
	ld.global.f32 	%f34, [%rd5];
	mul.f32 	%f35, %f33, %f34;
	sub.f32 	%f36, %f32, %f35;
	st.global.f32 	[%rd37+-4], %f36;
	ld.global.f32 	%f37, [%rd37+4];
	ld.global.f32 	%f38, [%rd35];
	ld.global.f32 	%f39, [%rd4];
	fma.rn.f32 	%f40, %f38, %f39, %f37;
	ld.global.f32 	%f41, [%rd36];
	ld.global.f32 	%f42, [%rd5];
	mul.f32 	%f43, %f41, %f42;
	sub.f32 	%f44, %f40, %f43;
	st.global.f32 	[%rd37], %f44;
	ld.global.f32 	%f45, [%rd37+8];
	ld.global.f32 	%f46, [%rd35+4];
	ld.global.f32 	%f47, [%rd4];
	fma.rn.f32 	%f48, %f46, %f47, %f45;
	ld.global.f32 	%f49, [%rd36+4];
	ld.global.f32 	%f50, [%rd5];
	mul.f32 	%f51, %f49, %f50;
	sub.f32 	%f52, %f48, %f51;
	st.global.f32 	[%rd37+4], %f52;
	ld.global.f32 	%f53, [%rd37+12];
	ld.global.f32 	%f54, [%rd35+8];
	ld.global.f32 	%f55, [%rd4];
	fma.rn.f32 	%f56, %f54, %f55, %f53;
	ld.global.f32 	%f57, [%rd36+8];
	ld.global.f32 	%f58, [%rd5];
	mul.f32 	%f59, %f57, %f58;
	sub.f32 	%f60, %f56, %f59;
	st.global.f32 	[%rd37+8], %f60;
	ld.global.f32 	%f61, [%rd37+16];
	ld.global.f32 	%f62, [%rd35+12];
	ld.global.f32 	%f63, [%rd4];
	fma.rn.f32 	%f64, %f62, %f63, %f61;
	ld.global.f32 	%f65, [%rd36+12];
	ld.global.f32 	%f66, [%rd5];
	mul.f32 	%f67, %f65, %f66;
	sub.f32 	%f68, %f64, %f67;
	st.global.f32 	[%rd37+12], %f68;
	add.s32 	%r22, %r22, 8;
	add.s64 	%rd37, %rd37, 32;
	add.s64 	%rd36, %rd36, 32;
	add.s64 	%rd35, %rd35, 32;
	setp.ne.s32 	%p4, %r22, 0;
	@%p4 bra 	$L__BB0_4;
$L__BB0_5:
	setp.eq.s32 	%p5, %r3, 0;
	@%p5 bra 	$L__BB0_13;
	and.b32  	%r9, %r2, 3;
	setp.lt.u32 	%p6, %r3, 4;
	@%p6 bra 	$L__BB0_8;
	mul.wide.u32 	%rd23, %r24, 4;
	add.s64 	%rd24, %rd2, %rd23;
	ld.global.f32 	%f69, [%rd24+4];
	add.s64 	%rd25, %rd3, %rd23;
	ld.global.f32 	%f70, [%rd25];
	ld.global.f32 	%f71, [%rd4];
	fma.rn.f32 	%f72, %f70, %f71, %f69;
	add.s64 	%rd26, %rd1, %rd23;
	ld.global.f32 	%f73, [%rd26];
	ld.global.f32 	%f74, [%rd5];
	mul.f32 	%f75, %f73, %f74;
	sub.f32 	%f76, %f72, %f75;
	st.global.f32 	[%rd24], %f76;
	ld.global.f32 	%f77, [%rd24+8];
	ld.global.f32 	%f78, [%rd25+4];
	ld.global.f32 	%f79, [%rd4];
	fma.rn.f32 	%f80, %f78, %f79, %f77;
	ld.global.f32 	%f81, [%rd26+4];
	ld.global.f32 	%f82, [%rd5];
	mul.f32 	%f83, %f81, %f82;
	sub.f32 	%f84, %f80, %f83;
	st.global.f32 	[%rd24+4], %f84;
	ld.global.f32 	%f85, [%rd24+12];
	ld.global.f32 	%f86, [%rd25+8];
	ld.global.f32 	%f87, [%rd4];
	fma.rn.f32 	%f88, %f86, %f87, %f85;
	ld.global.f32 	%f89, [%rd26+8];
	ld.global.f32 	%f90, [%rd5];
	mul.f32 	%f91, %f89, %f90;
	sub.f32 	%f92, %f88, %f91;
	st.global.f32 	[%rd24+8], %f92;
	add.s32 	%r24, %r24, 4;
	ld.global.f32 	%f93, [%rd24+16];
	ld.global.f32 	%f94, [%rd25+12];
	ld.global.f32 	%f95, [%rd4];
	fma.rn.f32 	%f96, %f94, %f95, %f93;
	ld.global.f32 	%f97, [%rd26+12];
	ld.global.f32 	%f98, [%rd5];
	mul.f32 	%f99, %f97, %f98;
	sub.f32 	%f100, %f96, %f99;
	st.global.f32 	[%rd24+12], %f100;
$L__BB0_8:
	setp.eq.s32 	%p7, %r9, 0;
	@%p7 bra 	$L__BB0_13;
	setp.eq.s32 	%p8, %r9, 1;
	@%p8 bra 	$L__BB0_11;
	mul.wide.u32 	%rd27, %r24, 4;
	add.s64 	%rd28, %rd2, %rd27;
	ld.global.f32 	%f101, [%rd28+4];
	add.s64 	%rd29, %rd3, %rd27;
	ld.global.f32 	%f102, [%rd29];
	ld.global.f32 	%f103, [%rd4];
	fma.rn.f32 	%f104, %f102, %f103, %f101;
	add.s64 	%rd30, %rd1, %rd27;
	ld.global.f32 	%f105, [%rd30];
	ld.global.f32 	%f106, [%rd5];
	mul.f32 	%f107, %f105, %f106;
	sub.f32 	%f108, %f104, %f107;
	st.global.f32 	[%rd28], %f108;
	add.s32 	%r24, %r24, 2;
	ld.global.f32 	%f109, [%rd28+8];
	ld.global.f32 	%f110, [%rd29+4];
	ld.global.f32 	%f111, [%rd4];
	fma.rn.f32 	%f112, %f110, %f111, %f109;
	ld.global.f32 	%f113, [%rd30+4];
	ld.global.f32 	%f114, [%rd5];
	mul.f32 	%f115, %f113, %f114;
	sub.f32 	%f116, %f112, %f115;
	st.global.f32 	[%rd28+4], %f116;
$L__BB0_11:
	and.b32  	%r21, %r2, 1;
	setp.eq.b32 	%p9, %r21, 1;
	not.pred 	%p10, %p9;
	@%p10 bra 	$L__BB0_13;
	mul.wide.u32 	%rd31, %r24, 4;
	add.s64 	%rd32, %rd2, %rd31;
	ld.global.f32 	%f117, [%rd32+4];
	add.s64 	%rd33, %rd3, %rd31;
	ld.global.f32 	%f118, [%rd33];
	ld.global.f32 	%f119, [%rd4];
	fma.rn.f32 	%f120, %f118, %f119, %f117;
	add.s64 	%rd34, %rd1, %rd31;
	ld.global.f32 	%f121, [%rd34];
	ld.global.f32 	%f122, [%rd5];
	mul.f32 	%f123, %f121, %f122;
	sub.f32 	%f124, %f120, %f123;
	st.global.f32 	[%rd32], %f124;
$L__BB0_13:
	ret;

}


// ===== COMPILED SASS (sm_100) =====

	.target	sm_100

	.elftype	@"ET_EXEC"


//--------------------- .note.nv.tkinfo           --------------------------
	.section	.note.nv.tkinfo,"",@"SHT_NOTE"
	.sectionflags	@"SHF_NOTE_NV_TKINFO"
	.tkinfo
        /*0018*/ 	.word	0x00000002
        /*0030*/ 	.string	""
        /*0030*/ 	.string	"ptxas"
        /*0030*/ 	.string	"Cuda compilation tools, release 13.0, V13.0.88"
        /*0030*/ 	.string	"Build cuda_13.0.r13.0/compiler.36424714_0"
        /*0030*/ 	.string	"-arch sm_100 -m 64 "



//--------------------- .note.nv.cuinfo           --------------------------
	.section	.note.nv.cuinfo,"",@"SHT_NOTE"
	.sectionflags	@"SHF_NOTE_NV_CUINFO"
        /*0018*/ 	.short	0x0002
        /*001a*/ 	.short	0x0064
        /*001c*/ 	.short	0x0082
	.zero		2


//--------------------- .nv.info                  --------------------------
	.section	.nv.info,"",@"SHT_CUDA_INFO"
	.align	4


	//----- nvinfo : EIATTR_REGCOUNT
	.align		4
        /*0000*/ 	.byte	0x04, 0x2f
        /*0002*/ 	.short	(.L_1 - .L_0)
	.align		4
.L_0:
        /*0004*/ 	.word	index@(_Z6filterPKfPfiS0_S0_S1_i)
        /*0008*/ 	.word	0x00000017


	//----- nvinfo : EIATTR_FRAME_SIZE
	.align		4
.L_1:
        /*000c*/ 	.byte	0x04, 0x11
        /*000e*/ 	.short	(.L_3 - .L_2)
	.align		4
.L_2:
        /*0010*/ 	.word	index@(_Z6filterPKfPfiS0_S0_S1_i)
        /*0014*/ 	.word	0x00000000


	//----- nvinfo : EIATTR_MIN_STACK_SIZE
	.align		4
.L_3:
        /*0018*/ 	.byte	0x04, 0x12
        /*001a*/ 	.short	(.L_5 - .L_4)
	.align		4
.L_4:
        /*001c*/ 	.word	index@(_Z6filterPKfPfiS0_S0_S1_i)
        /*0020*/ 	.word	0x00000000
.L_5:


//--------------------- .nv.compat                --------------------------
	.section	.nv.compat,"",@"SHT_CUDA_COMPAT_INFO"
	.align	4
        /*0000*/ 	.byte	0x02, 0x09, 0x00, 0x00, 0x02, 0x02, 0x01, 0x00, 0x02, 0x05, 0x05, 0x00, 0x03, 0x07, 0x01, 0x01
        /*0010*/ 	.byte	0x02, 0x03, 0x00, 0x00, 0x02, 0x06, 0x01, 0x00, 0x04, 0x0b, 0x08, 0x00, 0x09, 0x00, 0x00, 0x00
        /*0020*/ 	.byte	0x00, 0x00, 0x00, 0x00


//--------------------- .nv.info._Z6filterPKfPfiS0_S0_S1_i --------------------------
	.section	.nv.info._Z6filterPKfPfiS0_S0_S1_i,"",@"SHT_CUDA_INFO"
	.sectionflags	@""
	.align	4


	//----- nvinfo : EIATTR_CUDA_API_VERSION
	.align		4
        /*0000*/ 	.byte	0x04, 0x37
        /*0002*/ 	.short	(.L_7 - .L_6)
.L_6:
        /*0004*/ 	.word	0x00000082


	//----- nvinfo : EIATTR_KPARAM_INFO
	.align		4
.L_7:
        /*0008*/ 	.byte	0x04, 0x17
        /*000a*/ 	.short	(.L_9 - .L_8)
.L_8:
        /*000c*/ 	.word	0x00000000
        /*0010*/ 	.short	0x0006
        /*0012*/ 	.short	0x0030
        /*0014*/ 	.byte	0x00, 0xf0, 0x11, 0x00


	//----- nvinfo : EIATTR_KPARAM_INFO
	.align		4
.L_9:
        /*0018*/ 	.byte	0x04, 0x17
        /*001a*/ 	.short	(.L_11 - .L_10)
.L_10:
        /*001c*/ 	.word	0x00000000
        /*0020*/ 	.short	0x0005
        /*0022*/ 	.short	0x0028
        /*0024*/ 	.byte	0x00, 0xf5, 0x21, 0x00


	//----- nvinfo : EIATTR_KPARAM_INFO
	.align		4
.L_11:
        /*0028*/ 	.byte	0x04, 0x17
        /*002a*/ 	.short	(.L_13 - .L_12)
.L_12:
        /*002c*/ 	.word	0x00000000
        /*0030*/ 	.short	0x0004
        /*0032*/ 	.short	0x0020
        /*0034*/ 	.byte	0x00, 0xf5, 0x21, 0x00


	//----- nvinfo : EIATTR_KPARAM_INFO
	.align		4
.L_13:
        /*0038*/ 	.byte	0x04, 0x17
        /*003a*/ 	.short	(.L_15 - .L_14)
.L_14:
        /*003c*/ 	.word	0x00000000
        /*0040*/ 	.short	0x0003
        /*0042*/ 	.short	0x0018
        /*0044*/ 	.byte	0x00, 0xf5, 0x21, 0x00


	//----- nvinfo : EIATTR_KPARAM_INFO
	.align		4
.L_15:
        /*0048*/ 	.byte	0x04, 0x17
        /*004a*/ 	.short	(.L_17 - .L_16)
.L_16:
        /*004c*/ 	.word	0x00000000
        /*0050*/ 	.short	0x0002
        /*0052*/ 	.short	0x0010
        /*0054*/ 	.byte	0x00, 0xf0, 0x11, 0x00


	//----- nvinfo : EIATTR_KPARAM_INFO
	.align		4
.L_17:
        /*0058*/ 	.byte	0x04, 0x17
        /*005a*/ 	.short	(.L_19 - .L_18)
.L_18:
        /*005c*/ 	.word	0x00000000
        /*0060*/ 	.short	0x0001
        /*0062*/ 	.short	0x0008
        /*0064*/ 	.byte	0x00, 0xf5, 0x21, 0x00


	//----- nvinfo : EIATTR_KPARAM_INFO
	.align		4
.L_19:
        /*0068*/ 	.byte	0x04, 0x17
        /*006a*/ 	.short	(.L_21 - .L_20)
.L_20:
        /*006c*/ 	.word	0x00000000
        /*0070*/ 	.short	0x0000
        /*0072*/ 	.short	0x0000
        /*0074*/ 	.byte	0x00, 0xf5, 0x21, 0x00


	//----- nvinfo : EIATTR_SPARSE_MMA_MASK
	.align		4
.L_21:
        /*0078*/ 	.byte	0x03, 0x50
        /*007a*/ 	.short	0x0000


	//----- nvinfo : EIATTR_MAXREG_COUNT
	.align		4
        /*007c*/ 	.byte	0x03, 0x1b
        /*007e*/ 	.short	0x00ff


	//----- nvinfo : EIATTR_MERCURY_ISA_VERSION
	.align		4
        /*0080*/ 	.byte	0x03, 0x5f
        /*0082*/ 	.short	0x0101


	//----- nvinfo : EIATTR_VRC_CTA_INIT_COUNT
	.align		4
        /*0084*/ 	.byte	0x02, 0x4a
	.zero		1
	.zero		1


	//----- nvinfo : EIATTR_EXIT_INSTR_OFFSETS
	.align		4
        /*0088*/ 	.byte	0x04, 0x1c
        /*008a*/ 	.short	(.L_23 - .L_22)


	//   ....[0]....
.L_22:
        /*008c*/ 	.word	0x00000070


	//   ....[1]....
        /*0090*/ 	.word	0x00000160


	//   ....[2]....
        /*0094*/ 	.word	0x00000790


	//   ....[3]....
        /*0098*/ 	.word	0x00000a50


	//   ....[4]....
        /*009c*/ 	.word	0x00000c10


	//   ....[5]....
        /*00a0*/ 	.word	0x00000d00


	//----- nvinfo : EIATTR_CBANK_PARAM_SIZE
	.align		4
.L_23:
        /*00a4*/ 	.byte	0x03, 0x19
        /*00a6*/ 	.short	0x0034


	//----- nvinfo : EIATTR_PARAM_CBANK
	.align		4
        /*00a8*/ 	.byte	0x04, 0x0a
        /*00aa*/ 	.short	(.L_25 - .L_24)
	.align		4
.L_24:
        /*00ac*/ 	.word	index@(.nv.constant0._Z6filterPKfPfiS0_S0_S1_i)
        /*00b0*/ 	.short	0x0380
        /*00b2*/ 	.short	0x0034


	//----- nvinfo : EIATTR_SW_WAR
	.align		4
.L_25:
        /*00b4*/ 	.byte	0x04, 0x36
        /*00b6*/ 	.short	(.L_27 - .L_26)
.L_26:
        /*00b8*/ 	.word	0x00000008
.L_27:


//--------------------- .nv.callgraph             --------------------------
	.section	.nv.callgraph,"",@"SHT_CUDA_CALLGRAPH"
	.align	4
	.sectionentsize	8
	.align		4
        /*0000*/ 	.word	0x00000000
	.align		4
        /*0004*/ 	.word	0xffffffff
	.align		4
        /*0008*/ 	.word	0x00000000
	.align		4
        /*000c*/ 	.word	0xfffffffe
	.align		4
        /*0010*/ 	.word	0x00000000
	.align		4
        /*0014*/ 	.word	0xfffffffd
	.align		4
        /*0018*/ 	.word	0x00000000
	.align		4
        /*001c*/ 	.word	0xfffffffc


//--------------------- .text._Z6filterPKfPfiS0_S0_S1_i --------------------------
	.section	.text._Z6filterPKfPfiS0_S0_S1_i,"ax",@progbits
	.align	128
        .global         _Z6filterPKfPfiS0_S0_S1_i
        .type           _Z6filterPKfPfiS0_S0_S1_i,@function
        .size           _Z6filterPKfPfiS0_S0_S1_i,(.L_x_5 - _Z6filterPKfPfiS0_S0_S1_i)
        .other          _Z6filterPKfPfiS0_S0_S1_i,@"STO_CUDA_ENTRY STV_DEFAULT"
_Z6filterPKfPfiS0_S0_S1_i:
.text._Z6filterPKfPfiS0_S0_S1_i:
[----:B------:R-:W-:Y:S01]  /*0000*/  LDC R1, c[0x0][0x37c] ;  /* 0x0000df00ff017b82 */ /* 0x000fe20000000800 */
[----:B------:R-:W0:Y:S01]  /*0010*/  S2R R11, SR_CTAID.X ;  /* 0x00000000000b7919 */ /* 0x000e220000002500 */
[----:B------:R-:W0:Y:S01]  /*0020*/  LDCU UR4, c[0x0][0x360] ;  /* 0x00006c00ff0477ac */ /* 0x000e220008000800 */
[----:B------:R-:W0:Y:S01]  /*0030*/  S2R R0, SR_TID.X ;  /* 0x0000000000007919 */ /* 0x000e220000002100 */
[----:B------:R-:W1:Y:S01]  /*0040*/  LDCU UR5, c[0x0][0x390] ;  /* 0x00007200ff0577ac */ /* 0x000e620008000800 */
[----:B0-----:R-:W-:-:S05]  /*0050*/  IMAD R11, R11, UR4, R0 ;  /* 0x000000040b0b7c24 */ /* 0x001fca000f8e0200 */
[----:B-1----:R-:W-:-:S13]  /*0060*/  ISETP.GE.AND P0, PT, R11, UR5, PT ;  /* 0x000000050b007c0c */ /* 0x002fda000bf06270 */
[----:B------:R-:W-:Y:S05]  /*0070*/  @P0 EXIT ;  /* 0x000000000000094d */ /* 0x000fea0003800000 */
[----:B------:R-:W0:Y:S01]  /*0080*/  LDC.64 R2, c[0x0][0x380] ;  /* 0x0000e000ff027b82 */ /* 0x000e220000000a00 */
[----:B------:R-:W1:Y:S07]  /*0090*/  LDCU.64 UR12, c[0x0][0x358] ;  /* 0x00006b00ff0c77ac */ /* 0x000e6e0008000a00 */
[----:B------:R-:W2:Y:S08]  /*00a0*/  LDC.64 R6, c[0x0][0x398] ;  /* 0x0000e600ff067b82 */ /* 0x000eb00000000a00 */
[----:B------:R-:W3:Y:S01]  /*00b0*/  LDC.64 R8, c[0x0][0x3a8] ;  /* 0x0000ea00ff087b82 */ /* 0x000ee20000000a00 */
[----:B0-----:R-:W-:-:S07]  /*00c0*/  IMAD.WIDE R2, R11, 0x4, R2 ;  /* 0x000000040b027825 */ /* 0x001fce00078e0202 */
[----:B------:R-:W0:Y:S01]  /*00d0*/  LDC R10, c[0x0][0x3b0] ;  /* 0x0000ec00ff0a7b82 */ /* 0x000e220000000800 */
[----:B-1----:R-:W4:Y:S04]  /*00e0*/  LDG.E R0, desc[UR12][R2.64] ;  /* 0x0000000c02007981 */ /* 0x002f28000c1e1900 */
[----:B--2---:R-:W4:Y:S03]  /*00f0*/  LDG.E R7, desc[UR12][R6.64] ;  /* 0x0000000c06077981 */ /* 0x004f26000c1e1900 */
[----:B------:R-:W1:Y:S01]  /*0100*/  LDC.64 R4, c[0x0][0x388] ;  /* 0x0000e200ff047b82 */ /* 0x000e620000000a00 */
[----:B---3--:R-:W4:Y:S01]  /*0110*/  LDG.E R9, desc[UR12][R8.64] ;  /* 0x0000000c08097981 */ /* 0x008f22000c1e1900 */
[----:B0-----:R-:W-:Y:S01]  /*0120*/  ISETP.GE.AND P0, PT, R10, 0x2, PT ;  /* 0x000000020a00780c */ /* 0x001fe20003f06270 */
[----:B-1----:R-:W-:-:S04]  /*0130*/  IMAD.WIDE R4, R11, 0x4, R4 ;  /* 0x000000040b047825 */ /* 0x002fc800078e0204 */
[----:B----4-:R-:W-:-:S05]  /*0140*/  FFMA R11, R0, R7, R9 ;  /* 0x00000007000b7223 */ /* 0x010fca0000000009 */
[----:B------:R0:W-:Y:S03]  /*0150*/  STG.E desc[UR12][R4.64], R11 ;  /* 0x0000000b04007986 */ /* 0x0001e6000c10190c */
[----:B------:R-:W-:Y:S05]  /*0160*/  @!P0 EXIT ;  /* 0x000000000000894d */ /* 0x000fea0003800000 */
[C---:B------:R-:W-:Y:S02]  /*0170*/  IADD3 R0, PT, PT, R10.reuse, -0x2, RZ ;  /* 0xfffffffe0a007810 */ /* 0x040fe40007ffe0ff */
[----:B------:R-:W-:Y:S02]  /*0180*/  IADD3 R6, PT, PT, R10, -0x1, RZ ;  /* 0xffffffff0a067810 */ /* 0x000fe40007ffe0ff */
[----:B------:R-:W-:Y:S01]  /*0190*/  ISETP.GE.U32.AND P1, PT, R0, 0x7, PT ;  /* 0x000000070000780c */ /* 0x000fe20003f26070 */
[----:B------:R-:W-:Y:S01]  /*01a0*/  HFMA2 R0, -RZ, RZ, 0, 0 ;  /* 0x00000000ff007431 */ /* 0x000fe200000001ff */
[----:B------:R-:W-:-:S04]  /*01b0*/  LOP3.LUT R20, R6, 0x7, RZ, 0xc0, !PT ;  /* 0x0000000706147812 */ /* 0x000fc800078ec0ff */
[----:B------:R-:W-:-:S07]  /*01c0*/  ISETP.NE.AND P0, PT, R20, RZ, PT ;  /* 0x000000ff1400720c */ /* 0x000fce0003f05270 */
[----:B------:R-:W-:Y:S06]  /*01d0*/  @!P1 BRA `(.L_x_0) ;  /* 0x00000004006c9947 */ /* 0x000fec0003800000 */
[----:B------:R-:W1:Y:S01]  /*01e0*/  LDCU.128 UR4, c[0x0][0x3a0] ;  /* 0x00007400ff0477ac */ /* 0x000e620008000c00 */
[----:B------:R-:W-:Y:S01]  /*01f0*/  LOP3.LUT R0, R6, 0xfffffff8, RZ, 0xc0, !PT ;  /* 0xfffffff806007812 */ /* 0x000fe200078ec0ff */
[----:B------:R-:W2:Y:S03]  /*0200*/  LDCU.64 UR10, c[0x0][0x398] ;  /* 0x00007300ff0a77ac */ /* 0x000ea60008000a00 */
[----:B------:R-:W-:Y:S01]  /*0210*/  IADD3 R7, PT, PT, -R0, RZ, RZ ;  /* 0x000000ff00077210 */ /* 0x000fe20007ffe1ff */
[----:B-1----:R-:W-:Y:S02]  /*0220*/  UIADD3 UR8, UP0, UPT, UR6, 0x10, URZ ;  /* 0x0000001006087890 */ /* 0x002fe4000ff1e0ff */
[----:B------:R-:W-:Y:S02]  /*0230*/  UIADD3 UR6, UP1, UPT, UR4, 0x10, URZ ;  /* 0x0000001004067890 */ /* 0x000fe4000ff3e0ff */
[----:B--2---:R-:W-:-:S02]  /*0240*/  UIADD3 UR4, UP2, UPT, UR10, 0x10, URZ ;  /* 0x000000100a047890 */ /* 0x004fc4000ff5e0ff */
[----:B------:R-:W-:Y:S01]  /*0250*/  UIADD3.X UR9, UPT, UPT, URZ, UR7, URZ, UP0, !UPT ;  /* 0x00000007ff097290 */ /* 0x000fe200087fe4ff */
[----:B------:R-:W-:Y:S01]  /*0260*/  MOV R14, UR8 ;  /* 0x00000008000e7c02 */ /* 0x000fe20008000f00 */
[----:B------:R-:W-:Y:S01]  /*0270*/  UIADD3.X UR7, UPT, UPT, URZ, UR5, URZ, UP1, !UPT ;  /* 0x00000005ff077290 */ /* 0x000fe20008ffe4ff */
[----:B------:R-:W-:Y:S01]  /*0280*/  MOV R10, UR6 ;  /* 0x00000006000a7c02 */ /* 0x000fe20008000f00 */
[----:B------:R-:W-:Y:S01]  /*0290*/  UIADD3.X UR5, UPT, UPT, URZ, UR11, URZ, UP2, !UPT ;  /* 0x0000000bff057290 */ /* 0x000fe200097fe4ff */
[----:B------:R-:W-:Y:S02]  /*02a0*/  MOV R12, UR4 ;  /* 0x00000004000c7c02 */ /* 0x000fe40008000f00 */
[----:B------:R-:W-:Y:S02]  /*02b0*/  MOV R15, UR9 ;  /* 0x00000009000f7c02 */ /* 0x000fe40008000f00 */
[----:B0-----:R-:W-:Y:S02]  /*02c0*/  MOV R11, UR7 ;  /* 0x00000007000b7c02 */ /* 0x001fe40008000f00 */
[----:B------:R-:W-:-:S07]  /*02d0*/  MOV R13, UR5 ;  /* 0x00000005000d7c02 */ /* 0x000fce0008000f00 */
.L_x_1:
[----:B---3--:R-:W-:Y:S01]  /*02e0*/  MOV R8, R14 ;  /* 0x0000000e00087202 */ /* 0x008fe20000000f00 */
[----:B------:R-:W2:Y:S01]  /*02f0*/  LDG.E R16, desc[UR12][R2.64] ;  /* 0x0000000c02107981 */ /* 0x000ea2000c1e1900 */
[----:B------:R-:W-:-:S03]  /*0300*/  MOV R9, R15 ;  /* 0x0000000f00097202 */ /* 0x000fc60000000f00 */
[----:B------:R-:W2:Y:S04]  /*0310*/  LDG.E R15, desc[UR12][R12.64+-0x10] ;  /* 0xfffff00c0c0f7981 */ /* 0x000ea8000c1e1900 */
[----:B------:R-:W2:Y:S04]  /*0320*/  LDG.E R14, desc[UR12][R8.64+-0xc] ;  /* 0xfffff40c080e7981 */ /* 0x000ea8000c1e1900 */
[----:B------:R-:W3:Y:S04]  /*0330*/  LDG.E R18, desc[UR12][R4.64] ;  /* 0x0000000c04127981 */ /* 0x000ee8000c1e1900 */
[----:B------:R-:W3:Y:S01]  /*0340*/  LDG.E R17, desc[UR12][R10.64+-0x10] ;  /* 0xfffff00c0a117981 */ /* 0x000ee2000c1e1900 */
[----:B--2---:R-:W-:-:S04]  /*0350*/  FFMA R14, R15, R16, R14 ;  /* 0x000000100f0e7223 */ /* 0x004fc8000000000e */
[----:B---3--:R-:W-:Y:S02]  /*0360*/  FFMA R17, -R17, R18, R14 ;  /* 0x0000001211117223 */ /* 0x008fe4000000010e */
[----:B------:R-:W2:Y:S04]  /*0370*/  LDG.E R14, desc[UR12][R8.64+-0x8] ;  /* 0xfffff80c080e7981 */ /* 0x000ea8000c1e1900 */
[----:B------:R0:W-:Y:S04]  /*0380*/  STG.E desc[UR12][R8.64+-0x10], R17 ;  /* 0xfffff01108007986 */ /* 0x0001e8000c10190c */
        /* <DEDUP_REMOVED lines=10> */
[----:B0-----:R-:W3:Y:S04]  /*0430*/  LDG.E R17, desc[UR12][R10.64+-0x8] ;  /* 0xfffff80c0a117981 */ /* 0x001ee8000c1e1900 */
[----:B------:R-:W3:Y:S01]  /*0440*/  LDG.E R18, desc[UR12][R4.64] ;  /* 0x0000000c04127981 */ /* 0x000ee2000c1e1900 */
[----:B--2---:R-:W-:-:S04]  /*0450*/  FFMA R14, R15, R16, R14 ;  /* 0x000000100f0e7223 */ /* 0x004fc8000000000e */
[----:B---3--:R-:W-:Y:S02]  /*0460*/  FFMA R17, -R17, R18, R14 ;  /* 0x0000001211117223 */ /* 0x008fe4000000010e */
[----:B------:R-:W2:Y:S04]  /*0470*/  LDG.E R14, desc[UR12][R8.64] ;  /* 0x0000000c080e7981 */ /* 0x000ea8000c1e1900 */
[----:B------:R0:W-:Y:S04]  /*0480*/  STG.E desc[UR12][R8.64+-0x8], R17 ;  /* 0xfffff81108007986 */ /* 0x0001e8000c10190c */
[----:B------:R-:W2:Y:S04]  /*0490*/  LDG.E R15, desc[UR12][R12.64+-0x4] ;  /* 0xfffffc0c0c0f7981 */ /* 0x000ea8000c1e1900 */
[----:B------:R-:W2:Y:S04]  /*04a0*/  LDG.E R16, desc[UR12][R2.64] ;  /* 0x0000000c02107981 */ /* 0x000ea8000c1e1900 */
[----:B-1----:R-:W3:Y:S04]  /*04b0*/  LDG.E R19, desc[UR12][R10.64+-0x4] ;  /* 0xfffffc0c0a137981 */ /* 0x002ee8000c1e1900 */
        /* <DEDUP_REMOVED lines=31> */
[----:B-1----:R0:W4:Y:S04]  /*06b0*/  LDG.E R19, desc[UR12][R10.64+0xc] ;  /* 0x00000c0c0a137981 */ /* 0x002128000c1e1900 */
[----:B------:R-:W4:Y:S01]  /*06c0*/  LDG.E R18, desc[UR12][R4.64] ;  /* 0x0000000c04127981 */ /* 0x000f22000c1e1900 */
[----:B------:R-:W-:-:S04]  /*06d0*/  IADD3 R7, PT, PT, R7, 0x8, RZ ;  /* 0x0000000807077810 */ /* 0x000fc80007ffe0ff */
[----:B------:R-:W-:Y:S02]  /*06e0*/  ISETP.NE.AND P1, PT, R7, RZ, PT ;  /* 0x000000ff0700720c */ /* 0x000fe40003f25270 */
[----:B0-----:R-:W-:Y:S02]  /*06f0*/  IADD3 R10, P3, PT, R10, 0x20, RZ ;  /* 0x000000200a0a7810 */ /* 0x001fe40007f7e0ff */
[----:B------:R-:W-:Y:S02]  /*0700*/  IADD3 R12, P4, PT, R12, 0x20, RZ ;  /* 0x000000200c0c7810 */ /* 0x000fe40007f9e0ff */
[----:B------:R-:W-:Y:S02]  /*0710*/  IADD3.X R11, PT, PT, RZ, R11, RZ, P3, !PT ;  /* 0x0000000bff0b7210 */ /* 0x000fe40001ffe4ff */
[----:B------:R-:W-:Y:S01]  /*0720*/  IADD3.X R13, PT, PT, RZ, R13, RZ, P4, !PT ;  /* 0x0000000dff0d7210 */ /* 0x000fe200027fe4ff */
[----:B--2---:R-:W-:-:S04]  /*0730*/  FFMA R14, R15, R16, R14 ;  /* 0x000000100f0e7223 */ /* 0x004fc8000000000e */
[----:B----4-:R-:W-:Y:S01]  /*0740*/  FFMA R19, -R19, R18, R14 ;  /* 0x0000001213137223 */ /* 0x010fe2000000010e */
[----:B------:R-:W-:-:S04]  /*0750*/  IADD3 R14, P2, PT, R8, 0x20, RZ ;  /* 0x00000020080e7810 */ /* 0x000fc80007f5e0ff */
[----:B------:R3:W-:Y:S01]  /*0760*/  STG.E desc[UR12][R8.64+0xc], R19 ;  /* 0x00000c1308007986 */ /* 0x0007e2000c10190c */
[----:B------:R-:W-:Y:S01]  /*0770*/  IADD3.X R15, PT, PT, RZ, R9, RZ, P2, !PT ;  /* 0x00000009ff0f7210 */ /* 0x000fe200017fe4ff */
[----:B------:R-:W-:Y:S07]  /*0780*/  @P1 BRA `(.L_x_1) ;  /* 0xfffffff800d41947 */ /* 0x000fee000383ffff */
.L_x_0:
[----:B------:R-:W-:Y:S05]  /*0790*/  @!P0 EXIT ;  /* 0x000000000000894d */ /* 0x000fea0003800000 */
[----:B------:R-:W-:Y:S02]  /*07a0*/  ISETP.GE.U32.AND P0, PT, R20, 0x4, PT ;  /* 0x000000041400780c */ /* 0x000fe40003f06070 */
[----:B------:R-:W-:-:S04]  /*07b0*/  LOP3.LUT R18, R6, 0x3, RZ, 0xc0, !PT ;  /* 0x0000000306127812 */ /* 0x000fc800078ec0ff */
[----:B------:R-:W-:-:S07]  /*07c0*/  ISETP.NE.AND P1, PT, R18, RZ, PT ;  /* 0x000000ff1200720c */ /* 0x000fce0003f25270 */
[----:B------:R-:W-:Y:S06]  /*07d0*/  @!P0 BRA `(.L_x_2) ;  /* 0x00000000009c8947 */ /* 0x000fec0003800000 */
[----:B---3--:R-:W1:Y:S01]  /*07e0*/  LDC.64 R8, c[0x0][0x3a8] ;  /* 0x0000ea00ff087b82 */ /* 0x008e620000000a00 */
[----:B------:R-:W2:Y:S04]  /*07f0*/  LDG.E R15, desc[UR12][R2.64] ;  /* 0x0000000c020f7981 */ /* 0x000ea8000c1e1900 */
[----:B------:R-:W3:Y:S03]  /*0800*/  LDG.E R17, desc[UR12][R4.64] ;  /* 0x0000000c04117981 */ /* 0x000ee6000c1e1900 */
[----:B0-----:R-:W0:Y:S08]  /*0810*/  LDC.64 R10, c[0x0][0x398] ;  /* 0x0000e600ff0a7b82 */ /* 0x001e300000000a00 */
[----:B------:R-:W4:Y:S01]  /*0820*/  LDC.64 R12, c[0x0][0x3a0] ;  /* 0x0000e800ff0c7b82 */ /* 0x000f220000000a00 */
[----:B-1----:R-:W-:-:S05]  /*0830*/  IMAD.WIDE.U32 R8, R0, 0x4, R8 ;  /* 0x0000000400087825 */ /* 0x002fca00078e0008 */
[----:B------:R-:W2:Y:S01]  /*0840*/  LDG.E R7, desc[UR12][R8.64+0x4] ;  /* 0x0000040c08077981 */ /* 0x000ea2000c1e1900 */
[----:B0-----:R-:W-:-:S05]  /*0850*/  IMAD.WIDE.U32 R10, R0, 0x4, R10 ;  /* 0x00000004000a7825 */ /* 0x001fca00078e000a */
[----:B------:R-:W2:Y:S01]  /*0860*/  LDG.E R14, desc[UR12][R10.64] ;  /* 0x0000000c0a0e7981 */ /* 0x000ea2000c1e1900 */
[----:B----4-:R-:W-:-:S05]  /*0870*/  IMAD.WIDE.U32 R12, R0, 0x4, R12 ;  /* 0x00000004000c7825 */ /* 0x010fca00078e000c */
[----:B------:R-:W3:Y:S01]  /*0880*/  LDG.E R16, desc[UR12][R12.64] ;  /* 0x0000000c0c107981 */ /* 0x000ee2000c1e1900 */
[----:B--2---:R-:W-:-:S03]  /*0890*/  FFMA R7, R14, R15, R7 ;  /* 0x0000000f0e077223 */ /* 0x004fc60000000007 */
[----:B------:R-:W2:Y:S01]  /*08a0*/  LDG.E R14, desc[UR12][R8.64+0x8] ;  /* 0x0000080c080e7981 */ /* 0x000ea2000c1e1900 */
[----:B---3--:R-:W-:-:S05]  /*08b0*/  FFMA R7, -R16, R17, R7 ;  /* 0x0000001110077223 */ /* 0x008fca0000000107 */
        /* <DEDUP_REMOVED lines=21> */
[----:B------:R-:W-:Y:S01]  /*0a10*/  IADD3 R0, PT, PT, R0, 0x4, RZ ;  /* 0x0000000400007810 */ /* 0x000fe20007ffe0ff */
[----:B--2---:R-:W-:-:S04]  /*0a20*/  FFMA R14, R15, R16, R14 ;  /* 0x000000100f0e7223 */ /* 0x004fc8000000000e */
[----:B---3--:R-:W-:-:S05]  /*0a30*/  FFMA R17, -R17, R19, R14 ;  /* 0x0000001311117223 */ /* 0x008fca000000010e */
[----:B------:R4:W-:Y:S02]  /*0a40*/  STG.E desc[UR12][R8.64+0xc], R17 ;  /* 0x00000c1108007986 */ /* 0x0009e4000c10190c */
.L_x_2:
[----:B------:R-:W-:Y:S05]  /*0a50*/  @!P1 EXIT ;  /* 0x000000000000994d */ /* 0x000fea0003800000 */
[----:B------:R-:W-:Y:S02]  /*0a60*/  ISETP.NE.AND P0, PT, R18, 0x1, PT ;  /* 0x000000011200780c */ /* 0x000fe40003f05270 */
[----:B------:R-:W-:-:S04]  /*0a70*/  LOP3.LUT R6, R6, 0x1, RZ, 0xc0, !PT ;  /* 0x0000000106067812 */ /* 0x000fc800078ec0ff */
[----:B------:R-:W-:-:S07]  /*0a80*/  ISETP.NE.U32.AND P1, PT, R6, 0x1, PT ;  /* 0x000000010600780c */ /* 0x000fce0003f25070 */
[----:B------:R-:W-:Y:S06]  /*0a90*/  @!P0 BRA `(.L_x_3) ;  /* 0x00000000005c8947 */ /* 0x000fec0003800000 */
[----:B----4-:R-:W1:Y:S01]  /*0aa0*/  LDC.64 R6, c[0x0][0x3a8] ;  /* 0x0000ea00ff067b82 */ /* 0x010e620000000a00 */
[----:B------:R-:W2:Y:S04]  /*0ab0*/  LDG.E R14, desc[UR12][R2.64] ;  /* 0x0000000c020e7981 */ /* 0x000ea8000c1e1900 */
[----:B------:R-:W4:Y:S03]  /*0ac0*/  LDG.E R16, desc[UR12][R4.64] ;  /* 0x0000000c04107981 */ /* 0x000f26000c1e1900 */
[----:B---3--:R-:W3:Y:S08]  /*0ad0*/  LDC.64 R8, c[0x0][0x398] ;  /* 0x0000e600ff087b82 */ /* 0x008ef00000000a00 */
[----:B0-----:R-:W0:Y:S01]  /*0ae0*/  LDC.64 R10, c[0x0][0x3a0] ;  /* 0x0000e800ff0a7b82 */ /* 0x001e220000000a00 */
[----:B-1----:R-:W-:-:S05]  /*0af0*/  IMAD.WIDE.U32 R6, R0, 0x4, R6 ;  /* 0x0000000400067825 */ /* 0x002fca00078e0006 */
[----:B------:R-:W2:Y:S01]  /*0b00*/  LDG.E R12, desc[UR12][R6.64+0x4] ;  /* 0x0000040c060c7981 */ /* 0x000ea2000c1e1900 */
[----:B---3--:R-:W-:-:S05]  /*0b10*/  IMAD.WIDE.U32 R8, R0, 0x4, R8 ;  /* 0x0000000400087825 */ /* 0x008fca00078e0008 */
[----:B------:R-:W2:Y:S01]  /*0b20*/  LDG.E R13, desc[UR12][R8.64] ;  /* 0x0000000c080d7981 */ /* 0x000ea2000c1e1900 */
[----:B0-----:R-:W-:-:S05]  /*0b30*/  IMAD.WIDE.U32 R10, R0, 0x4, R10 ;  /* 0x00000004000a7825 */ /* 0x001fca00078e000a */
[----:B------:R-:W4:Y:S01]  /*0b40*/  LDG.E R15, desc[UR12][R10.64] ;  /* 0x0000000c0a0f7981 */ /* 0x000f22000c1e1900 */
[----:B--2---:R-:W-:-:S04]  /*0b50*/  FFMA R12, R13, R14, R12 ;  /* 0x0000000e0d0c7223 */ /* 0x004fc8000000000c */
[----:B----4-:R-:W-:Y:S02]  /*0b60*/  FFMA R15, -R15, R16, R12 ;  /* 0x000000100f0f7223 */ /* 0x010fe4000000010c */
[----:B------:R-:W2:Y:S04]  /*0b70*/  LDG.E R12, desc[UR12][R6.64+0x8] ;  /* 0x0000080c060c7981 */ /* 0x000ea8000c1e1900 */
[----:B------:R1:W-:Y:S04]  /*0b80*/  STG.E desc[UR12][R6.64], R15 ;  /* 0x0000000f06007986 */ /* 0x0003e8000c10190c */
[----:B------:R-:W2:Y:S04]  /*0b90*/  LDG.E R13, desc[UR12][R8.64+0x4] ;  /* 0x0000040c080d7981 */ /* 0x000ea8000c1e1900 */
[----:B------:R-:W2:Y:S04]  /*0ba0*/  LDG.E R14, desc[UR12][R2.64] ;  /* 0x0000000c020e7981 */ /* 0x000ea8000c1e1900 */
[----:B------:R-:W3:Y:S04]  /*0bb0*/  LDG.E R17, desc[UR12][R10.64+0x4] ;  /* 0x0000040c0a117981 */ /* 0x000ee8000c1e1900 */
[----:B------:R-:W3:Y:S01]  /*0bc0*/  LDG.E R16, desc[UR12][R4.64] ;  /* 0x0000000c04107981 */ /* 0x000ee2000c1e1900 */
[----:B------:R-:W-:Y:S01]  /*0bd0*/  IADD3 R0, PT, PT, R0, 0x2, RZ ;  /* 0x0000000200007810 */ /* 0x000fe20007ffe0ff */
[----:B--2---:R-:W-:-:S04]  /*0be0*/  FFMA R12, R13, R14, R12 ;  /* 0x0000000e0d0c7223 */ /* 0x004fc8000000000c */
[----:B---3--:R-:W-:-:S05]  /*0bf0*/  FFMA R17, -R17, R16, R12 ;  /* 0x0000001011117223 */ /* 0x008fca000000010c */
[----:B------:R1:W-:Y:S02]  /*0c00*/  STG.E desc[UR12][R6.64+0x4], R17 ;  /* 0x0000041106007986 */ /* 0x0003e4000c10190c */
.L_x_3:
[----:B------:R-:W-:Y:S05]  /*0c10*/  @P1 EXIT ;  /* 0x000000000000194d */ /* 0x000fea0003800000 */
[----:B---34-:R-:W2:Y:S01]  /*0c20*/  LDC.64 R8, c[0x0][0x398] ;  /* 0x0000e600ff087b82 */ /* 0x018ea20000000a00 */
[----:B------:R-:W3:Y:S04]  /*0c30*/  LDG.E R2, desc[UR12][R2.64] ;  /* 0x0000000c02027981 */ /* 0x000ee8000c1e1900 */
[----:B0-----:R-:W4:Y:S03]  /*0c40*/  LDG.E R4, desc[UR12][R4.64] ;  /* 0x0000000c04047981 */ /* 0x001f26000c1e1900 */
[----:B-1----:R-:W0:Y:S08]  /*0c50*/  LDC.64 R6, c[0x0][0x3a8] ;  /* 0x0000ea00ff067b82 */ /* 0x002e300000000a00 */
[----:B------:R-:W1:Y:S01]  /*0c60*/  LDC.64 R10, c[0x0][0x3a0] ;  /* 0x0000e800ff0a7b82 */ /* 0x000e620000000a00 */
[----:B--2---:R-:W-:-:S06]  /*0c70*/  IMAD.WIDE.U32 R8, R0, 0x4, R8 ;  /* 0x0000000400087825 */ /* 0x004fcc00078e0008 */
[----:B------:R-:W3:Y:S01]  /*0c80*/  LDG.E R9, desc[UR12][R8.64] ;  /* 0x0000000c08097981 */ /* 0x000ee2000c1e1900 */
[----:B0-----:R-:W-:-:S04]  /*0c90*/  IMAD.WIDE.U32 R6, R0, 0x4, R6 ;  /* 0x0000000400067825 */ /* 0x001fc800078e0006 */
[----:B-1----:R-:W-:Y:S02]  /*0ca0*/  IMAD.WIDE.U32 R10, R0, 0x4, R10 ;  /* 0x00000004000a7825 */ /* 0x002fe400078e000a */
[----:B------:R-:W3:Y:S04]  /*0cb0*/  LDG.E R0, desc[UR12][R6.64+0x4] ;  /* 0x0000040c06007981 */ /* 0x000ee8000c1e1900 */
[----:B------:R-:W4:Y:S01]  /*0cc0*/  LDG.E R11, desc[UR12][R10.64] ;  /* 0x0000000c0a0b7981 */ /* 0x000f22000c1e1900 */
[----:B---3--:R-:W-:-:S04]  /*0cd0*/  FFMA R0, R9, R2, R0 ;  /* 0x0000000209007223 */ /* 0x008fc80000000000 */
[----:B----4-:R-:W-:-:S05]  /*0ce0*/  FFMA R13, -R11, R4, R0 ;  /* 0x000000040b0d7223 */ /* 0x010fca0000000100 */
[----:B------:R-:W-:Y:S01]  /*0cf0*/  STG.E desc[UR12][R6.64], R13 ;  /* 0x0000000d06007986 */ /* 0x000fe2000c10190c */
[----:B------:R-:W-:Y:S05]  /*0d00*/  EXIT ;  /* 0x000000000000794d */ /* 0x000fea0003800000 */
.L_x_4:
[----:B------:R-:W-:-:S00]  /*0d10*/  BRA `(.L_x_4) ;  /* 0xfffffffc00fc7947 */ /* 0x000fc0000383ffff */
[----:B------:R-:W-:-:S00]  /*0d20*/  NOP ;  /* 0x0000000000007918 */ /* 0x000fc00000000000 */
        /* <DEDUP_REMOVED lines=13> */
.L_x_5:


//--------------------- .nv.shared.reserved.0     --------------------------
	.section	.nv.shared.reserved.0,"aw",@nobits
	.weak		__nv_reservedSMEM_offset_0_alias
	.size		__nv_reservedSMEM_offset_0_alias, 0, 64
	.other		__nv_reservedSMEM_offset_0_alias,@"STO_CUDA_RESERVED_SHARED STV_DEFAULT"
__nv_reservedSMEM_offset_0_alias:
	.zero		0
	.zero		64


//--------------------- .nv.constant0._Z6filterPKfPfiS0_S0_S1_i --------------------------
	.section	.nv.constant0._Z6filterPKfPfiS0_S0_S1_i,"a",@progbits
	.sectionflags	@""
	.align	4
.nv.constant0._Z6filterPKfPfiS0_S0_S1_i:
	.zero		948


//--------------------- SYMBOLS --------------------------

	.type		.nv.reservedSmem.offset0,@object
	.size		.nv.reservedSmem.offset0,0x4
